//
// Generated by NVIDIA NVVM Compiler
//
// Compiler Build ID: CL-36424714
// Cuda compilation tools, release 13.0, V13.0.88
// Based on NVVM 20.0.0
//

.version 9.0
.target sm_100
.address_size 64

	// .globl	modGovaluate1X3

.visible .entry modGovaluate1X3(
	.param .u64 .ptr .align 1 modGovaluate1X3_param_0,
	.param .f32 modGovaluate1X3_param_1,
	.param .u64 .ptr .align 1 modGovaluate1X3_param_2,
	.param .u32 modGovaluate1X3_param_3
)
{
	.reg .pred 	%p<16>;
	.reg .b32 	%r<29>;
	.reg .b32 	%f<47>;
	.reg .b64 	%rd<9>;

	ld.param.u64 	%rd1, [modGovaluate1X3_param_0];
	ld.param.f32 	%f19, [modGovaluate1X3_param_1];
	ld.param.u64 	%rd2, [modGovaluate1X3_param_2];
	ld.param.u32 	%r12, [modGovaluate1X3_param_3];
	mov.u32 	%r13, %ctaid.y;
	mov.u32 	%r14, %nctaid.x;
	mov.u32 	%r15, %ctaid.x;
	mad.lo.s32 	%r16, %r13, %r14, %r15;
	mov.u32 	%r17, %ntid.x;
	mov.u32 	%r18, %tid.x;
	mad.lo.s32 	%r1, %r16, %r17, %r18;
	setp.ge.s32 	%p1, %r1, %r12;
	@%p1 bra 	$L__BB0_14;
	cvta.to.global.u64 	%rd3, %rd2;
	mul.wide.s32 	%rd4, %r1, 4;
	add.s64 	%rd5, %rd3, %rd4;
	ld.global.nc.f32 	%f20, [%rd5];
	abs.f32 	%f1, %f20;
	abs.f32 	%f46, %f19;
	setp.lt.f32 	%p2, %f46, %f1;
	@%p2 bra 	$L__BB0_13;
	mul.f32 	%f3, %f1, 0f4B000000;
	setp.gtu.f32 	%p3, %f46, %f3;
	@%p3 bra 	$L__BB0_9;
	div.approx.f32 	%f21, %f46, %f1;
	cvt.rzi.f32.f32 	%f44, %f21;
	neg.f32 	%f5, %f1;
	fma.rn.f32 	%f6, %f5, %f44, %f46;
	mov.b32 	%r2, %f6;
	mov.b32 	%r19, %f1;
	setp.lt.u32 	%p4, %r2, %r19;
	@%p4 bra 	$L__BB0_8;
	setp.lt.u32 	%p5, %r2, -2147483647;
	@%p5 bra 	$L__BB0_6;
	add.f32 	%f26, %f44, 0fBF800000;
	setp.lt.f32 	%p8, %f6, %f5;
	add.f32 	%f27, %f26, 0fBF800000;
	selp.f32 	%f44, %f27, %f26, %p8;
	bra.uni 	$L__BB0_8;
$L__BB0_6:
	add.f32 	%f44, %f44, 0f3F800000;
	add.f32 	%f22, %f1, %f1;
	setp.ltu.f32 	%p6, %f6, %f22;
	@%p6 bra 	$L__BB0_8;
	add.f32 	%f23, %f44, 0f3F800000;
	fma.rn.f32 	%f24, %f1, 0fC0400000, %f6;
	setp.ge.f32 	%p7, %f24, 0f00000000;
	add.f32 	%f25, %f23, 0f3F800000;
	selp.f32 	%f44, %f25, %f23, %p7;
$L__BB0_8:
	fma.rn.f32 	%f46, %f5, %f44, %f46;
	bra.uni 	$L__BB0_13;
$L__BB0_9:
	mov.b32 	%r3, %f46;
	mov.b32 	%r20, %f3;
	and.b32  	%r4, %r20, -8388608;
	and.b32  	%r21, %r3, 8388607;
	or.b32  	%r27, %r21, 1065353216;
	and.b32  	%r22, %r20, 8388607;
	or.b32  	%r6, %r22, 1065353216;
	mov.b32 	%f45, %r27;
	sub.s32 	%r23, %r3, %r4;
	add.s32 	%r24, %r23, 192937984;
	and.b32  	%r28, %r24, -8388608;
	setp.eq.s32 	%p9, %r28, 0;
	@%p9 bra 	$L__BB0_12;
	mov.b32 	%f28, %r6;
	rcp.approx.ftz.f32 	%f13, %f28;
	neg.f32 	%f14, %f28;
$L__BB0_11:
	min.u32 	%r25, %r28, 192937984;
	add.s32 	%r26, %r27, %r25;
	mov.b32 	%f29, %r26;
	mul.f32 	%f30, %f13, %f29;
	fma.rn.f32 	%f31, %f14, %f30, %f29;
	fma.rn.f32 	%f32, %f31, %f13, %f30;
	fma.rn.f32 	%f33, %f14, %f32, %f29;
	fma.rz.f32 	%f34, %f33, %f13, %f32;
	cvt.rzi.f32.f32 	%f35, %f34;
	fma.rn.f32 	%f45, %f14, %f35, %f29;
	sub.s32 	%r28, %r28, %r25;
	mov.b32 	%r27, %f45;
	setp.ne.s32 	%p10, %r28, 0;
	setp.ne.s32 	%p11, %r27, 0;
	and.pred  	%p12, %p10, %p11;
	@%p12 bra 	$L__BB0_11;
$L__BB0_12:
	mov.b32 	%f37, %r4;
	setp.leu.f32 	%p13, %f1, 0f00000000;
	setp.gt.u32 	%p14, %r3, 2139095039;
	selp.f32 	%f38, 0f7FFFFFFF, %f37, %p13;
	selp.f32 	%f39, 0f7FFFFFFF, %f38, %p14;
	mul.f32 	%f40, %f45, 0f34000000;
	mul.f32 	%f46, %f39, %f40;
$L__BB0_13:
	abs.f32 	%f41, %f46;
	setp.nan.f32 	%p15, %f41, %f41;
	copysign.f32 	%f42, %f19, %f46;
	selp.f32 	%f43, %f46, %f42, %p15;
	cvta.to.global.u64 	%rd6, %rd1;
	add.s64 	%rd8, %rd6, %rd4;
	st.global.f32 	[%rd8], %f43;
$L__BB0_14:
	ret;

}


// ===== COMPILED SASS (sm_100) =====

	.target	sm_100

	.elftype	@"ET_EXEC"


//--------------------- .note.nv.tkinfo           --------------------------
	.section	.note.nv.tkinfo,"",@"SHT_NOTE"
	.sectionflags	@"SHF_NOTE_NV_TKINFO"
	.tkinfo
        /*0018*/ 	.word	0x00000002
        /*0030*/ 	.string	""
        /*0030*/ 	.string	"ptxas"
        /*0030*/ 	.string	"Cuda compilation tools, release 13.0, V13.0.88"
        /*0030*/ 	.string	"Build cuda_13.0.r13.0/compiler.36424714_0"
        /*0030*/ 	.string	"-arch sm_100 -m 64 "



//--------------------- .note.nv.cuinfo           --------------------------
	.section	.note.nv.cuinfo,"",@"SHT_NOTE"
	.sectionflags	@"SHF_NOTE_NV_CUINFO"
        /*0018*/ 	.short	0x0002
        /*001a*/ 	.short	0x0064
        /*001c*/ 	.short	0x0082
	.zero		2


//--------------------- .nv.info                  --------------------------
	.section	.nv.info,"",@"SHT_CUDA_INFO"
	.align	4


	//----- nvinfo : EIATTR_REGCOUNT
	.align		4
        /*0000*/ 	.byte	0x04, 0x2f
        /*0002*/ 	.short	(.L_1 - .L_0)
	.align		4
.L_0:
        /*0004*/ 	.word	index@(modGovaluate1X3)
        /*0008*/ 	.word	0x0000000d


	//----- nvinfo : EIATTR_FRAME_SIZE
	.align		4
.L_1:
        /*000c*/ 	.byte	0x04, 0x11
        /*000e*/ 	.short	(.L_3 - .L_2)
	.align		4
.L_2:
        /*0010*/ 	.word	index@(modGovaluate1X3)
        /*0014*/ 	.word	0x00000000


	//----- nvinfo : EIATTR_MIN_STACK_SIZE
	.align		4
.L_3:
        /*0018*/ 	.byte	0x04, 0x12
        /*001a*/ 	.short	(.L_5 - .L_4)
	.align		4
.L_4:
        /*001c*/ 	.word	index@(modGovaluate1X3)
        /*0020*/ 	.word	0x00000000
.L_5:


//--------------------- .nv.compat                --------------------------
	.section	.nv.compat,"",@"SHT_CUDA_COMPAT_INFO"
	.align	4
        /*0000*/ 	.byte	0x02, 0x09, 0x00, 0x00, 0x02, 0x02, 0x01, 0x00, 0x02, 0x05, 0x05, 0x00, 0x03, 0x07, 0x01, 0x01
        /*0010*/ 	.byte	0x02, 0x03, 0x00, 0x00, 0x02, 0x06, 0x01, 0x00, 0x04, 0x0b, 0x08, 0x00, 0x01, 0x00, 0x00, 0x00
        /*0020*/ 	.byte	0x00, 0x00, 0x00, 0x00


//--------------------- .nv.info.modGovaluate1X3  --------------------------
	.section	.nv.info.modGovaluate1X3,"",@"SHT_CUDA_INFO"
	.sectionflags	@""
	.align	4


	//----- nvinfo : EIATTR_CUDA_API_VERSION
	.align		4
        /*0000*/ 	.byte	0x04, 0x37
        /*0002*/ 	.short	(.L_7 - .L_6)
.L_6:
        /*0004*/ 	.word	0x00000082


	//----- nvinfo : EIATTR_KPARAM_INFO
	.align		4
.L_7:
        /*0008*/ 	.byte	0x04, 0x17
        /*000a*/ 	.short	(.L_9 - .L_8)
.L_8:
        /*000c*/ 	.word	0x00000000
        /*0010*/ 	.short	0x0003
        /*0012*/ 	.short	0x0018
        /*0014*/ 	.byte	0x00, 0xf0, 0x11, 0x00


	//----- nvinfo : EIATTR_KPARAM_INFO
	.align		4
.L_9:
        /*0018*/ 	.byte	0x04, 0x17
        /*001a*/ 	.short	(.L_11 - .L_10)
.L_10:
        /*001c*/ 	.word	0x00000000
        /*0020*/ 	.short	0x0002
        /*0022*/ 	.short	0x0010
        /*0024*/ 	.byte	0x00, 0xf5, 0x21, 0x00


	//----- nvinfo : EIATTR_KPARAM_INFO
	.align		4
.L_11:
        /*0028*/ 	.byte	0x04, 0x17
        /*002a*/ 	.short	(.L_13 - .L_12)
.L_12:
        /*002c*/ 	.word	0x00000000
        /*0030*/ 	.short	0x0001
        /*0032*/ 	.short	0x0008
        /*0034*/ 	.byte	0x00, 0xf0, 0x11, 0x00


	//----- nvinfo : EIATTR_KPARAM_INFO
	.align		4
.L_13:
        /*0038*/ 	.byte	0x04, 0x17
        /*003a*/ 	.short	(.L_15 - .L_14)
.L_14:
        /*003c*/ 	.word	0x00000000
        /*0040*/ 	.short	0x0000
        /*0042*/ 	.short	0x0000
        /*0044*/ 	.byte	0x00, 0xf5, 0x21, 0x00


	//----- nvinfo : EIATTR_SPARSE_MMA_MASK
	.align		4
.L_15:
        /*0048*/ 	.byte	0x03, 0x50
        /*004a*/ 	.short	0x0000


	//----- nvinfo : EIATTR_MAXREG_COUNT
	.align		4
        /*004c*/ 	.byte	0x03, 0x1b
        /*004e*/ 	.short	0x00ff


	//----- nvinfo : EIATTR_MERCURY_ISA_VERSION
	.align		4
        /*0050*/ 	.byte	0x03, 0x5f
        /*0052*/ 	.short	0x0101


	//----- nvinfo : EIATTR_VRC_CTA_INIT_COUNT
	.align		4
        /*0054*/ 	.byte	0x02, 0x4a
	.zero		1
	.zero		1


	//----- nvinfo : EIATTR_EXIT_INSTR_OFFSETS
	.align		4
        /*0058*/ 	.byte	0x04, 0x1c
        /*005a*/ 	.short	(.L_17 - .L_16)


	//   ....[0]....
.L_16:
        /*005c*/ 	.word	0x000000a0


	//   ....[1]....
        /*0060*/ 	.word	0x000005a0


	//----- nvinfo : EIATTR_CRS_STACK_SIZE
	.align		4
.L_17:
        /*0064*/ 	.byte	0x04, 0x1e
        /*0066*/ 	.short	(.L_19 - .L_18)
.L_18:
        /*0068*/ 	.word	0x00000000


	//----- nvinfo : EIATTR_CBANK_PARAM_SIZE
	.align		4
.L_19:
        /*006c*/ 	.byte	0x03, 0x19
        /*006e*/ 	.short	0x001c


	//----- nvinfo : EIATTR_PARAM_CBANK
	.align		4
        /*0070*/ 	.byte	0x04, 0x0a
        /*0072*/ 	.short	(.L_21 - .L_20)
	.align		4
.L_20:
        /*0074*/ 	.word	index@(.nv.constant0.modGovaluate1X3)
        /*0078*/ 	.short	0x0380
        /*007a*/ 	.short	0x001c


	//----- nvinfo : EIATTR_SW_WAR
	.align		4
.L_21:
        /*007c*/ 	.byte	0x04, 0x36
        /*007e*/ 	.short	(.L_23 - .L_22)
.L_22:
        /*0080*/ 	.word	0x00000008
.L_23:


//--------------------- .nv.callgraph             --------------------------
	.section	.nv.callgraph,"",@"SHT_CUDA_CALLGRAPH"
	.align	4
	.sectionentsize	8
	.align		4
        /*0000*/ 	.word	0x00000000
	.align		4
        /*0004*/ 	.word	0xffffffff
	.align		4
        /*0008*/ 	.word	0x00000000
	.align		4
        /*000c*/ 	.word	0xfffffffe
	.align		4
        /*0010*/ 	.word	0x00000000
	.align		4
        /*0014*/ 	.word	0xfffffffd
	.align		4
        /*0018*/ 	.word	0x00000000
	.align		4
        /*001c*/ 	.word	0xfffffffc


//--------------------- .text.modGovaluate1X3     --------------------------
	.section	.text.modGovaluate1X3,"ax",@progbits
	.align	128
        .global         modGovaluate1X3
        .type           modGovaluate1X3,@function
        .size           modGovaluate1X3,(.L_x_9 - modGovaluate1X3)
        .other          modGovaluate1X3,@"STO_CUDA_ENTRY STV_DEFAULT"
modGovaluate1X3:
.text.modGovaluate1X3:
[----:B------:R-:W-:Y:S01]  /*0000*/  LDC R1, c[0x0][0x37c] ;  /* 0x0000df00ff017b82 */ /* 0x000fe20000000800 */
[----:B------:R-:W0:Y:S07]  /*0010*/  S2R R3, SR_TID.X ;  /* 0x0000000000037919 */ /* 0x000e2e0000002100 */
[----:B------:R-:W-:Y:S01]  /*0020*/  S2UR UR4, SR_CTAID.Y ;  /* 0x00000000000479c3 */ /* 0x000fe20000002600 */
[----:B------:R-:W1:Y:S01]  /*0030*/  LDCU UR5, c[0x0][0x370] ;  /* 0x00006e00ff0577ac */ /* 0x000e620008000800 */
[----:B------:R-:W2:Y:S06]  /*0040*/  LDCU UR7, c[0x0][0x398] ;  /* 0x00007300ff0777ac */ /* 0x000eac0008000800 */
[----:B------:R-:W1:Y:S08]  /*0050*/  S2UR UR6, SR_CTAID.X ;  /* 0x00000000000679c3 */ /* 0x000e700000002500 */
[----:B------:R-:W0:Y:S01]  /*0060*/  LDC R0, c[0x0][0x360] ;  /* 0x0000d800ff007b82 */ /* 0x000e220000000800 */
[----:B-1----:R-:W-:-:S06]  /*0070*/  UIMAD UR4, UR4, UR5, UR6 ;  /* 0x00000005040472a4 */ /* 0x002fcc000f8e0206 */
[----:B0-----:R-:W-:-:S05]  /*0080*/  IMAD R0, R0, UR4, R3 ;  /* 0x0000000400007c24 */ /* 0x001fca000f8e0203 */
[----:B--2---:R-:W-:-:S13]  /*0090*/  ISETP.GE.AND P0, PT, R0, UR7, PT ;  /* 0x0000000700007c0c */ /* 0x004fda000bf06270 */
[----:B------:R-:W-:Y:S05]  /*00a0*/  @P0 EXIT ;  /* 0x000000000000094d */ /* 0x000fea0003800000 */
[----:B------:R-:W0:Y:S01]  /*00b0*/  LDC.64 R4, c[0x0][0x390] ;  /* 0x0000e400ff047b82 */ /* 0x000e220000000a00 */
[----:B------:R-:W1:Y:S07]  /*00c0*/  LDCU.64 UR4, c[0x0][0x358] ;  /* 0x00006b00ff0477ac */ /* 0x000e6e0008000a00 */
[----:B------:R-:W2:Y:S01]  /*00d0*/  LDC R2, c[0x0][0x388] ;  /* 0x0000e200ff027b82 */ /* 0x000ea20000000800 */
[----:B0-----:R-:W-:-:S06]  /*00e0*/  IMAD.WIDE R4, R0, 0x4, R4 ;  /* 0x0000000400047825 */ /* 0x001fcc00078e0204 */
[----:B-1----:R-:W3:Y:S01]  /*00f0*/  LDG.E.CONSTANT R5, desc[UR4][R4.64] ;  /* 0x0000000404057981 */ /* 0x002ee2000c1e9900 */
[----:B------:R-:W-:Y:S01]  /*0100*/  BSSY.RECONVERGENT B0, `(.L_x_0) ;  /* 0x0000043000007945 */ /* 0x000fe20003800200 */
[----:B--2---:R-:W-:Y:S01]  /*0110*/  FADD R3, |R2|, -RZ ;  /* 0x800000ff02037221 */ /* 0x004fe20000000200 */
[----:B---3--:R-:W-:-:S13]  /*0120*/  FSETP.GT.AND P0, PT, |R5|, |R2|, PT ;  /* 0x400000020500720b */ /* 0x008fda0003f04200 */
[----:B------:R-:W-:Y:S05]  /*0130*/  @P0 BRA `(.L_x_1) ;  /* 0x0000000000fc0947 */ /* 0x000fea0003800000 */
[----:B------:R-:W-:-:S05]  /*0140*/  FMUL R7, |R5|, 8388608 ;  /* 0x4b00000005077820 */ /* 0x000fca0000400200 */
[----:B------:R-:W-:-:S13]  /*0150*/  FSETP.GE.AND P0, PT, R7, |R2|, PT ;  /* 0x400000020700720b */ /* 0x000fda0003f06000 */
[----:B------:R-:W-:Y:S05]  /*0160*/  @!P0 BRA `(.L_x_2) ;  /* 0x0000000000788947 */ /* 0x000fea0003800000 */
[C---:B------:R-:W-:Y:S01]  /*0170*/  FMUL R4, |R5|.reuse, 16777216 ;  /* 0x4b80000005047820 */ /* 0x040fe20000400200 */
[C---:B------:R-:W-:Y:S01]  /*0180*/  FSETP.GEU.AND P0, PT, |R5|.reuse, 1.175494350822287508e-38, PT ;  /* 0x008000000500780b */ /* 0x040fe20003f0e200 */
[----:B------:R-:W-:Y:S01]  /*0190*/  FMUL R3, |R2|, 16777216 ;  /* 0x4b80000002037820 */ /* 0x000fe20000400200 */
[----:B------:R-:W-:Y:S01]  /*01a0*/  FADD R7, |R5|, -RZ ;  /* 0x800000ff05077221 */ /* 0x000fe20000000200 */
[----:B------:R-:W-:Y:S01]  /*01b0*/  BSSY.RECONVERGENT B1, `(.L_x_3) ;  /* 0x0000017000017945 */ /* 0x000fe20003800200 */
[----:B------:R-:W-:Y:S02]  /*01c0*/  FSEL R4, R4, |R5|, !P0 ;  /* 0x4000000504047208 */ /* 0x000fe40004000000 */
[----:B------:R-:W-:-:S04]  /*01d0*/  FSEL R3, R3, |R2|, !P0 ;  /* 0x4000000203037208 */ /* 0x000fc80004000000 */
[----:B------:R-:W0:Y:S02]  /*01e0*/  MUFU.RCP R4, R4 ;  /* 0x0000000400047308 */ /* 0x000e240000001000 */
[----:B0-----:R-:W-:-:S06]  /*01f0*/  FMUL R3, R4, R3 ;  /* 0x0000000304037220 */ /* 0x001fcc0000400000 */
[----:B------:R-:W0:Y:S02]  /*0200*/  FRND.TRUNC R3, R3 ;  /* 0x0000000300037307 */ /* 0x000e24000020d000 */
[----:B0-----:R-:W-:-:S05]  /*0210*/  FFMA R6, -|R5|, R3, |R2| ;  /* 0x0000000305067223 */ /* 0x001fca0000000702 */
[----:B------:R-:W-:-:S13]  /*0220*/  ISETP.GE.U32.AND P0, PT, R6, R7, PT ;  /* 0x000000070600720c */ /* 0x000fda0003f06070 */
[----:B------:R-:W-:Y:S05]  /*0230*/  @!P0 BRA `(.L_x_4) ;  /* 0x0000000000388947 */ /* 0x000fea0003800000 */
[----:B------:R-:W-:-:S04]  /*0240*/  ISETP.GE.U32.AND P0, PT, R6, -0x7fffffff, PT ;  /* 0x800000010600780c */ /* 0x000fc80003f06070 */
[----:B------:R-:W-:-:S09]  /*0250*/  FSETP.GEU.OR P1, PT, R6, -|R5|, !P0 ;  /* 0xc00000050600720b */ /* 0x000fd2000472e400 */
[----:B------:R-:W-:-:S04]  /*0260*/  @P0 FADD R4, R3, -1 ;  /* 0xbf80000003040421 */ /* 0x000fc80000000000 */
[----:B------:R-:W-:-:S04]  /*0270*/  @!P1 FADD R4, R4, -1 ;  /* 0xbf80000004049421 */ /* 0x000fc80000000000 */
[----:B------:R-:W-:Y:S01]  /*0280*/  @P0 IMAD.MOV.U32 R3, RZ, RZ, R4 ;  /* 0x000000ffff030224 */ /* 0x000fe200078e0004 */
[----:B------:R-:W-:Y:S06]  /*0290*/  @P0 BRA `(.L_x_4) ;  /* 0x0000000000200947 */ /* 0x000fec0003800000 */
[----:B------:R-:W-:Y:S01]  /*02a0*/  FADD R7, |R5|, |R5| ;  /* 0x4000000505077221 */ /* 0x000fe20000000200 */
[----:B------:R-:W-:-:S04]  /*02b0*/  FADD R3, R3, 1 ;  /* 0x3f80000003037421 */ /* 0x000fc80000000000 */
[----:B------:R-:W-:-:S13]  /*02c0*/  FSETP.GE.AND P0, PT, R6, R7, PT ;  /* 0x000000070600720b */ /* 0x000fda0003f06000 */
[----:B------:R-:W-:Y:S01]  /*02d0*/  @P0 FFMA R6, |R5|, -3, R6 ;  /* 0xc040000005060823 */ /* 0x000fe20000000206 */
[----:B------:R-:W-:-:S04]  /*02e0*/  @P0 FADD R4, R3, 1 ;  /* 0x3f80000003040421 */ /* 0x000fc80000000000 */
[----:B------:R-:W-:-:S13]  /*02f0*/  FSETP.GE.AND P1, PT, R6, RZ, P0 ;  /* 0x000000ff0600720b */ /* 0x000fda0000726000 */
[----:B------:R-:W-:-:S04]  /*0300*/  @P1 FADD R4, R4, 1 ;  /* 0x3f80000004041421 */ /* 0x000fc80000000000 */
[----:B------:R-:W-:-:S07]  /*0310*/  @P0 IMAD.MOV.U32 R3, RZ, RZ, R4 ;  /* 0x000000ffff030224 */ /* 0x000fce00078e0004 */
.L_x_4:
[----:B------:R-:W-:Y:S05]  /*0320*/  BSYNC.RECONVERGENT B1 ;  /* 0x0000000000017941 */ /* 0x000fea0003800200 */
.L_x_3:
[----:B------:R-:W-:Y:S01]  /*0330*/  FFMA R3, -|R5|, R3, |R2| ;  /* 0x0000000305037223 */ /* 0x000fe20000000702 */
[----:B------:R-:W-:Y:S06]  /*0340*/  BRA `(.L_x_1) ;  /* 0x0000000000787947 */ /* 0x000fec0003800000 */
.L_x_2:
[----:B------:R-:W-:Y:S01]  /*0350*/  LOP3.LUT R4, R7, 0xff800000, RZ, 0xc0, !PT ;  /* 0xff80000007047812 */ /* 0x000fe200078ec0ff */
[----:B------:R-:W-:Y:S01]  /*0360*/  BSSY.RECONVERGENT B1, `(.L_x_5) ;  /* 0x000001a000017945 */ /* 0x000fe20003800200 */
[----:B------:R-:W-:Y:S02]  /*0370*/  FSETP.GT.AND P2, PT, |R5|, RZ, PT ;  /* 0x000000ff0500720b */ /* 0x000fe40003f44200 */
[C---:B------:R-:W-:Y:S02]  /*0380*/  IADD3 R6, PT, PT, R3.reuse, 0xb800000, -R4 ;  /* 0x0b80000003067810 */ /* 0x040fe40007ffe804 */
[C---:B------:R-:W-:Y:S02]  /*0390*/  LOP3.LUT R5, R3.reuse, 0x7fffff, RZ, 0xc0, !PT ;  /* 0x007fffff03057812 */ /* 0x040fe400078ec0ff */
[----:B------:R-:W-:Y:S02]  /*03a0*/  LOP3.LUT P1, R6, R6, 0xff800000, RZ, 0xc0, !PT ;  /* 0xff80000006067812 */ /* 0x000fe4000782c0ff */
[----:B------:R-:W-:-:S02]  /*03b0*/  ISETP.GT.U32.AND P0, PT, R3, 0x7f7fffff, PT ;  /* 0x7f7fffff0300780c */ /* 0x000fc40003f04070 */
[----:B------:R-:W-:Y:S02]  /*03c0*/  FSEL R4, R4, +QNAN , P2 ;  /* 0x7fffffff04047808 */ /* 0x000fe40001000000 */
[----:B------:R-:W-:Y:S02]  /*03d0*/  LOP3.LUT R5, R5, 0x3f800000, RZ, 0xfc, !PT ;  /* 0x3f80000005057812 */ /* 0x000fe400078efcff */
[----:B------:R-:W-:-:S05]  /*03e0*/  FSEL R9, R4, +QNAN , !P0 ;  /* 0x7fffffff04097808 */ /* 0x000fca0004000000 */
[----:B------:R-:W-:Y:S05]  /*03f0*/  @!P1 BRA `(.L_x_6) ;  /* 0x0000000000409947 */ /* 0x000fea0003800000 */
[----:B------:R-:W-:-:S04]  /*0400*/  LOP3.LUT R7, R7, 0x7fffff, RZ, 0xc0, !PT ;  /* 0x007fffff07077812 */ /* 0x000fc800078ec0ff */
[----:B------:R-:W-:-:S04]  /*0410*/  LOP3.LUT R7, R7, 0x3f800000, RZ, 0xfc, !PT ;  /* 0x3f80000007077812 */ /* 0x000fc800078efcff */
[----:B------:R0:W1:Y:S03]  /*0420*/  MUFU.RCP R3, R7 ;  /* 0x0000000700037308 */ /* 0x0000660000001000 */
.L_x_7:
[----:B------:R-:W-:-:S04]  /*0430*/  VIMNMX.U32 R4, PT, PT, R6, 0xb800000, PT ;  /* 0x0b80000006047848 */ /* 0x000fc80003fe0000 */
[----:B------:R-:W-:Y:S01]  /*0440*/  IADD3 R8, PT, PT, R4, R5, RZ ;  /* 0x0000000504087210 */ /* 0x000fe20007ffe0ff */
[----:B------:R-:W-:-:S04]  /*0450*/  IMAD.IADD R6, R6, 0x1, -R4 ;  /* 0x0000000106067824 */ /* 0x000fc800078e0a04 */
[----:B-1----:R-:W-:Y:S01]  /*0460*/  FMUL R10, R3, R8 ;  /* 0x00000008030a7220 */ /* 0x002fe20000400000 */
[----:B------:R-:W-:-:S03]  /*0470*/  ISETP.NE.AND P1, PT, R6, RZ, PT ;  /* 0x000000ff0600720c */ /* 0x000fc60003f25270 */
[----:B------:R-:W-:-:S04]  /*0480*/  FFMA R5, -R7, R10, R8 ;  /* 0x0000000a07057223 */ /* 0x000fc80000000108 */
[----:B------:R-:W-:-:S04]  /*0490*/  FFMA R5, R3, R5, R10 ;  /* 0x0000000503057223 */ /* 0x000fc8000000000a */
[----:B------:R-:W-:-:S04]  /*04a0*/  FFMA R10, -R7, R5, R8 ;  /* 0x00000005070a7223 */ /* 0x000fc80000000108 */
[----:B------:R-:W-:-:S06]  /*04b0*/  FFMA.RZ R10, R3, R10, R5 ;  /* 0x0000000a030a7223 */ /* 0x000fcc000000c005 */
[----:B------:R-:W1:Y:S02]  /*04c0*/  FRND.TRUNC R10, R10 ;  /* 0x0000000a000a7307 */ /* 0x000e64000020d000 */
[----:B-1----:R-:W-:-:S05]  /*04d0*/  FFMA R5, -R7, R10, R8 ;  /* 0x0000000a07057223 */ /* 0x002fca0000000108 */
[----:B------:R-:W-:-:S13]  /*04e0*/  ISETP.NE.AND P0, PT, R5, RZ, PT ;  /* 0x000000ff0500720c */ /* 0x000fda0003f05270 */
[----:B------:R-:W-:Y:S05]  /*04f0*/  @P0 BRA P1, `(.L_x_7) ;  /* 0xfffffffc00cc0947 */ /* 0x000fea000083ffff */
.L_x_6:
[----:B------:R-:W-:Y:S05]  /*0500*/  BSYNC.RECONVERGENT B1 ;  /* 0x0000000000017941 */ /* 0x000fea0003800200 */
.L_x_5:
[----:B------:R-:W-:-:S04]  /*0510*/  FMUL R4, R5, 1.1920928955078125e-07 ;  /* 0x3400000005047820 */ /* 0x000fc80000400000 */
[----:B------:R-:W-:-:S07]  /*0520*/  FMUL R3, R9, R4 ;  /* 0x0000000409037220 */ /* 0x000fce0000400000 */
.L_x_1:
[----:B------:R-:W-:Y:S05]  /*0530*/  BSYNC.RECONVERGENT B0 ;  /* 0x0000000000007941 */ /* 0x000fea0003800200 */
.L_x_0:
[----:B------:R-:W1:Y:S01]  /*0540*/  LDC.64 R4, c[0x0][0x380] ;  /* 0x0000e000ff047b82 */ /* 0x000e620000000a00 */
[C---:B------:R-:W-:Y:S02]  /*0550*/  FSETP.NAN.AND P0, PT, |R3|.reuse, |R3|, PT ;  /* 0x400000030300720b */ /* 0x040fe40003f08200 */
[----:B------:R-:W-:-:S04]  /*0560*/  LOP3.LUT R2, R3, 0x80000000, R2, 0xb8, !PT ;  /* 0x8000000003027812 */ /* 0x000fc800078eb802 */
[----:B0-----:R-:W-:Y:S01]  /*0570*/  FSEL R7, R3, R2, P0 ;  /* 0x0000000203077208 */ /* 0x001fe20000000000 */
[----:B-1----:R-:W-:-:S05]  /*0580*/  IMAD.WIDE R2, R0, 0x4, R4 ;  /* 0x0000000400027825 */ /* 0x002fca00078e0204 */
[----:B------:R-:W-:Y:S01]  /*0590*/  STG.E desc[UR4][R2.64], R7 ;  /* 0x0000000702007986 */ /* 0x000fe2000c101904 */
[----:B------:R-:W-:Y:S05]  /*05a0*/  EXIT ;  /* 0x000000000000794d */ /* 0x000fea0003800000 */
.L_x_8:
[----:B------:R-:W-:-:S00]  /*05b0*/  BRA `(.L_x_8) ;  /* 0xfffffffc00fc7947 */ /* 0x000fc0000383ffff */
[----:B------:R-:W-:-:S00]  /*05c0*/  NOP ;  /* 0x0000000000007918 */ /* 0x000fc00000000000 */
        /* <DEDUP_REMOVED lines=11> */
.L_x_9:


//--------------------- .nv.shared.reserved.0     --------------------------
	.section	.nv.shared.reserved.0,"aw",@nobits
	.weak		__nv_reservedSMEM_offset_0_alias
	.size		__nv_reservedSMEM_offset_0_alias, 0, 64
	.other		__nv_reservedSMEM_offset_0_alias,@"STO_CUDA_RESERVED_SHARED STV_DEFAULT"
__nv_reservedSMEM_offset_0_alias:
	.zero		0
	.zero		64


//--------------------- .nv.constant0.modGovaluate1X3 --------------------------
	.section	.nv.constant0.modGovaluate1X3,"a",@progbits
	.sectionflags	@""
	.align	4
.nv.constant0.modGovaluate1X3:
	.zero		924


//--------------------- SYMBOLS --------------------------

	.type		.nv.reservedSmem.offset0,@object
	.size		.nv.reservedSmem.offset0,0x4
